	.headerflags	@"EF_CUDA_TEXMODE_UNIFIED EF_CUDA_64BIT_ADDRESS EF_CUDA_ACCELERATORS EF_CUDA_SM90 EF_CUDA_VIRTUAL_SM(EF_CUDA_SM90)"
	.elftype	@"ET_EXEC"


//--------------------- .nv.info                  --------------------------
	.section	.nv.info,"",@"SHT_CUDA_INFO"
	.align	4


	//----- nvinfo : EIATTR_REGCOUNT
	.align		4
        /*0000*/ 	.byte	0x04, 0x2f
        /*0002*/ 	.short	(.L_3 - .L_2)
	.align		4
.L_2:
        /*0004*/ 	.word	index@(triton_poi_fused__native_batch_norm_legit_no_training_add_max_pool2d_with_indices_relu_13)
        /*0008*/ 	.word	0x0000001e


	//----- nvinfo : EIATTR_MIN_STACK_SIZE
	.align		4
.L_3:
        /*000c*/ 	.byte	0x04, 0x12
        /*000e*/ 	.short	(.L_5 - .L_4)
	.align		4
.L_4:
        /*0010*/ 	.word	index@(triton_poi_fused__native_batch_norm_legit_no_training_add_max_pool2d_with_indices_relu_13)
        /*0014*/ 	.word	0x00000000


	//----- nvinfo : EIATTR_FRAME_SIZE
	.align		4
.L_5:
        /*0018*/ 	.byte	0x04, 0x11
        /*001a*/ 	.short	(.L_7 - .L_6)
	.align		4
.L_6:
        /*001c*/ 	.word	index@(triton_poi_fused__native_batch_norm_legit_no_training_add_max_pool2d_with_indices_relu_13)
        /*0020*/ 	.word	0x00000000


	//----- nvinfo : EIATTR_MIN_STACK_SIZE
	.align		4
.L_7:
        /*0024*/ 	.byte	0x04, 0x12
        /*0026*/ 	.short	(.L_9 - .L_8)
	.align		4
.L_8:
        /*0028*/ 	.word	index@(triton_poi_fused__native_batch_norm_legit_no_training_add_max_pool2d_with_indices_relu_13)
        /*002c*/ 	.word	0x00000000
.L_9:


//--------------------- .nv.info.triton_poi_fused__native_batch_norm_legit_no_training_add_max_pool2d_with_indices_relu_13 --------------------------
	.section	.nv.info.triton_poi_fused__native_batch_norm_legit_no_training_add_max_pool2d_with_indices_relu_13,"",@"SHT_CUDA_INFO"
	.sectionflags	@""
	.align	4


	//----- nvinfo : EIATTR_CUDA_API_VERSION
	.align		4
        /*0000*/ 	.byte	0x04, 0x37
        /*0002*/ 	.short	(.L_11 - .L_10)
.L_10:
        /*0004*/ 	.word	0x0000007c


	//----- nvinfo : EIATTR_KPARAM_INFO
	.align		4
.L_11:
        /*0008*/ 	.byte	0x04, 0x17
        /*000a*/ 	.short	(.L_13 - .L_12)
.L_12:
        /*000c*/ 	.word	0x00000000
        /*0010*/ 	.short	0x0009
        /*0012*/ 	.short	0x0048
        /*0014*/ 	.byte	0x00, 0xf0, 0x11, 0x00


	//----- nvinfo : EIATTR_KPARAM_INFO
	.align		4
.L_13:
        /*0018*/ 	.byte	0x04, 0x17
        /*001a*/ 	.short	(.L_15 - .L_14)
.L_14:
        /*001c*/ 	.word	0x00000000
        /*0020*/ 	.short	0x0008
        /*0022*/ 	.short	0x0040
        /*0024*/ 	.byte	0x00, 0xf4, 0x21, 0x00


	//----- nvinfo : EIATTR_KPARAM_INFO
	.align		4
.L_15:
        /*0028*/ 	.byte	0x04, 0x17
        /*002a*/ 	.short	(.L_17 - .L_16)
.L_16:
        /*002c*/ 	.word	0x00000000
        /*0030*/ 	.short	0x0007
        /*0032*/ 	.short	0x0038
        /*0034*/ 	.byte	0x00, 0xf4, 0x21, 0x00


	//----- nvinfo : EIATTR_KPARAM_INFO
	.align		4
.L_17:
        /*0038*/ 	.byte	0x04, 0x17
        /*003a*/ 	.short	(.L_19 - .L_18)
.L_18:
        /*003c*/ 	.word	0x00000000
        /*0040*/ 	.short	0x0006
        /*0042*/ 	.short	0x0030
        /*0044*/ 	.byte	0x00, 0xf4, 0x21, 0x00


	//----- nvinfo : EIATTR_KPARAM_INFO
	.align		4
.L_19:
        /*0048*/ 	.byte	0x04, 0x17
        /*004a*/ 	.short	(.L_21 - .L_20)
.L_20:
        /*004c*/ 	.word	0x00000000
        /*0050*/ 	.short	0x0005
        /*0052*/ 	.short	0x0028
        /*0054*/ 	.byte	0x00, 0xf4, 0x21, 0x00


	//----- nvinfo : EIATTR_KPARAM_INFO
	.align		4
.L_21:
        /*0058*/ 	.byte	0x04, 0x17
        /*005a*/ 	.short	(.L_23 - .L_22)
.L_22:
        /*005c*/ 	.word	0x00000000
        /*0060*/ 	.short	0x0004
        /*0062*/ 	.short	0x0020
        /*0064*/ 	.byte	0x00, 0xf4, 0x21, 0x00


	//----- nvinfo : EIATTR_KPARAM_INFO
	.align		4
.L_23:
        /*0068*/ 	.byte	0x04, 0x17
        /*006a*/ 	.short	(.L_25 - .L_24)
.L_24:
        /*006c*/ 	.word	0x00000000
        /*0070*/ 	.short	0x0003
        /*0072*/ 	.short	0x0018
        /*0074*/ 	.byte	0x00, 0xf4, 0x21, 0x00


	//----- nvinfo : EIATTR_KPARAM_INFO
	.align		4
.L_25:
        /*0078*/ 	.byte	0x04, 0x17
        /*007a*/ 	.short	(.L_27 - .L_26)
.L_26:
        /*007c*/ 	.word	0x00000000
        /*0080*/ 	.short	0x0002
        /*0082*/ 	.short	0x0010
        /*0084*/ 	.byte	0x00, 0xf4, 0x21, 0x00


	//----- nvinfo : EIATTR_KPARAM_INFO
	.align		4
.L_27:
        /*0088*/ 	.byte	0x04, 0x17
        /*008a*/ 	.short	(.L_29 - .L_28)
.L_28:
        /*008c*/ 	.word	0x00000000
        /*0090*/ 	.short	0x0001
        /*0092*/ 	.short	0x0008
        /*0094*/ 	.byte	0x00, 0xf4, 0x21, 0x00


	//----- nvinfo : EIATTR_KPARAM_INFO
	.align		4
.L_29:
        /*0098*/ 	.byte	0x04, 0x17
        /*009a*/ 	.short	(.L_31 - .L_30)
.L_30:
        /*009c*/ 	.word	0x00000000
        /*00a0*/ 	.short	0x0000
        /*00a2*/ 	.short	0x0000
        /*00a4*/ 	.byte	0x00, 0xf4, 0x21, 0x00


	//----- nvinfo : EIATTR_SPARSE_MMA_MASK
	.align		4
.L_31:
        /*00a8*/ 	.byte	0x03, 0x50
        /*00aa*/ 	.short	0x0000


	//----- nvinfo : EIATTR_MAXREG_COUNT
	.align		4
        /*00ac*/ 	.byte	0x03, 0x1b
        /*00ae*/ 	.short	0x00ff


	//----- nvinfo : EIATTR_EXIT_INSTR_OFFSETS
	.align		4
        /*00b0*/ 	.byte	0x04, 0x1c
        /*00b2*/ 	.short	(.L_33 - .L_32)


	//   ....[0]....
.L_32:
        /*00b4*/ 	.word	0x00000e80


	//   ....[1]....
        /*00b8*/ 	.word	0x00000ea0


	//----- nvinfo : EIATTR_REQNTID
	.align		4
.L_33:
        /*00bc*/ 	.byte	0x04, 0x10
        /*00be*/ 	.short	(.L_35 - .L_34)
.L_34:
        /*00c0*/ 	.word	0x00000080
        /*00c4*/ 	.word	0x00000001
        /*00c8*/ 	.word	0x00000001


	//----- nvinfo : EIATTR_CBANK_PARAM_SIZE
	.align		4
.L_35:
        /*00cc*/ 	.byte	0x03, 0x19
        /*00ce*/ 	.short	0x004c


	//----- nvinfo : EIATTR_PARAM_CBANK
	.align		4
        /*00d0*/ 	.byte	0x04, 0x0a
        /*00d2*/ 	.short	(.L_37 - .L_36)
	.align		4
.L_36:
        /*00d4*/ 	.word	index@(.nv.constant0.triton_poi_fused__native_batch_norm_legit_no_training_add_max_pool2d_with_indices_relu_13)
        /*00d8*/ 	.short	0x0210
        /*00da*/ 	.short	0x004c


	//----- nvinfo : EIATTR_SW_WAR
	.align		4
.L_37:
        /*00dc*/ 	.byte	0x04, 0x36
        /*00de*/ 	.short	(.L_39 - .L_38)
.L_38:
        /*00e0*/ 	.word	0x00000008
.L_39:


//--------------------- .nv.callgraph             --------------------------
	.section	.nv.callgraph,"",@"SHT_CUDA_CALLGRAPH"
	.align	4
	.sectionentsize	8
	.align		4
        /*0000*/ 	.word	0x00000000
	.align		4
        /*0004*/ 	.word	0xffffffff
	.align		4
        /*0008*/ 	.word	0x00000000
	.align		4
        /*000c*/ 	.word	0xfffffffe
	.align		4
        /*0010*/ 	.word	0x00000000
	.align		4
        /*0014*/ 	.word	0xfffffffd
	.align		4
        /*0018*/ 	.word	0x00000000
	.align		4
        /*001c*/ 	.word	0xfffffffc


//--------------------- .nv.constant4             --------------------------
	.section	.nv.constant4,"a",@progbits
	.align	8
	.align		8
.nv.constant4:
        /*0000*/ 	.dword	_$_str
	.align		8
        /*0008*/ 	.dword	_$_str_$_2


//--------------------- .text.triton_poi_fused__native_batch_norm_legit_no_training_add_max_pool2d_with_indices_relu_13 --------------------------
	.section	.text.triton_poi_fused__native_batch_norm_legit_no_training_add_max_pool2d_with_indices_relu_13,"ax",@progbits
	.align	128
        .global         triton_poi_fused__native_batch_norm_legit_no_training_add_max_pool2d_with_indices_relu_13
        .type           triton_poi_fused__native_batch_norm_legit_no_training_add_max_pool2d_with_indices_relu_13,@function
        .size           triton_poi_fused__native_batch_norm_legit_no_training_add_max_pool2d_with_indices_relu_13,(.L_x_1 - triton_poi_fused__native_batch_norm_legit_no_training_add_max_pool2d_with_indices_relu_13)
        .other          triton_poi_fused__native_batch_norm_legit_no_training_add_max_pool2d_with_indices_relu_13,@"STO_CUDA_ENTRY STV_DEFAULT"
triton_poi_fused__native_batch_norm_legit_no_training_add_max_pool2d_with_indices_relu_13:
.text.triton_poi_fused__native_batch_norm_legit_no_training_add_max_pool2d_with_indices_relu_13:
[----:B------:R-:W0:Y:S01]  /*0000*/  LDC R1, c[0x0][0x28] ;  /* 0x00000a00ff017b82 */ /* 0x000e220000000800 */
[----:B------:R-:W1:Y:S01]  /*0010*/  S2R R0, SR_TID.X ;  /* 0x0000000000007919 */ /* 0x000e620000002100 */
[----:B------:R-:W-:-:S06]  /*0020*/  IMAD.MOV.U32 R8, RZ, RZ, RZ ;  /* 0x000000ffff087224 */ /* 0x000fcc00078e00ff */
[----:B------:R-:W2:Y:S01]  /*0030*/  LDC.64 R6, c[0x0][0x218] ;  /* 0x00008600ff067b82 */ /* 0x000ea20000000a00 */
[----:B------:R-:W-:Y:S01]  /*0040*/  CS2R R10, SRZ ;  /* 0x00000000000a7805 */ /* 0x000fe2000001ff00 */
[----:B------:R-:W3:Y:S01]  /*0050*/  S2R R9, SR_CTAID.X ;  /* 0x0000000000097919 */ /* 0x000ee20000002500 */
[----:B------:R-:W-:Y:S01]  /*0060*/  CS2R R12, SRZ ;  /* 0x00000000000c7805 */ /* 0x000fe2000001ff00 */
[----:B------:R-:W-:Y:S01]  /*0070*/  ULDC.64 UR4, c[0x0][0x208] ;  /* 0x0000820000047ab9 */ /* 0x000fe20000000a00 */
[----:B------:R-:W-:Y:S02]  /*0080*/  CS2R R14, SRZ ;  /* 0x00000000000e7805 */ /* 0x000fe4000001ff00 */
[----:B------:R-:W-:Y:S01]  /*0090*/  CS2R R16, SRZ ;  /* 0x0000000000107805 */ /* 0x000fe2000001ff00 */
[----:B------:R-:W-:Y:S01]  /*00a0*/  ULDC.64 UR6, c[0x0][0x248] ;  /* 0x0000920000067ab9 */ /* 0x000fe20000000a00 */
[----:B-1----:R-:W-:-:S05]  /*00b0*/  IMAD.SHL.U32 R0, R0, 0x2, RZ ;  /* 0x0000000200007824 */ /* 0x002fca00078e00ff */
[----:B------:R-:W-:-:S05]  /*00c0*/  LOP3.LUT R0, R0, 0xfe, RZ, 0xc0, !PT ;  /* 0x000000fe00007812 */ /* 0x000fca00078ec0ff */
[----:B---3--:R-:W-:-:S04]  /*00d0*/  IMAD R9, R9, 0x100, R0 ;  /* 0x0000010009097824 */ /* 0x008fc800078e0200 */
[----:B------:R-:W-:-:S05]  /*00e0*/  IMAD.HI R0, R9, -0x4bf4bf4b, R8 ;  /* 0xb40b40b509007827 */ /* 0x000fca00078e0208 */
[----:B------:R-:W-:-:S04]  /*00f0*/  SHF.R.U32.HI R3, RZ, 0x1f, R0 ;  /* 0x0000001fff037819 */ /* 0x000fc80000011600 */
[CC--:B------:R-:W-:Y:S02]  /*0100*/  LEA.HI.SX32 R27, R0.reuse, R3.reuse, 0x17 ;  /* 0x00000003001b7211 */ /* 0x0c0fe400078fbaff */
[----:B------:R-:W-:Y:S02]  /*0110*/  LEA.HI.SX32 R2, R0, R3, 0x15 ;  /* 0x0000000300027211 */ /* 0x000fe400078faaff */
[----:B------:R-:W-:Y:S02]  /*0120*/  LEA.HI R0, R27, R27, RZ, 0x2 ;  /* 0x0000001b1b007211 */ /* 0x000fe400078f10ff */
[----:B------:R-:W-:Y:S02]  /*0130*/  LEA.HI R3, R2, R2, RZ, 0x2 ;  /* 0x0000000202037211 */ /* 0x000fe400078f10ff */
[----:B------:R-:W-:Y:S02]  /*0140*/  LOP3.LUT R0, R0, 0xfffffffc, RZ, 0xc0, !PT ;  /* 0xfffffffc00007812 */ /* 0x000fe400078ec0ff */
[----:B------:R-:W-:-:S03]  /*0150*/  LOP3.LUT R3, R3, 0xfffffffc, RZ, 0xc0, !PT ;  /* 0xfffffffc03037812 */ /* 0x000fc600078ec0ff */
[C---:B------:R-:W-:Y:S02]  /*0160*/  IMAD.IADD R0, R27.reuse, 0x1, -R0 ;  /* 0x000000011b007824 */ /* 0x040fe400078e0a00 */
[----:B------:R-:W-:Y:S02]  /*0170*/  IMAD.IADD R5, R2, 0x1, -R3 ;  /* 0x0000000102057824 */ /* 0x000fe400078e0a03 */
[----:B------:R-:W-:Y:S01]  /*0180*/  IMAD R27, R27, -0x2d8, R9 ;  /* 0xfffffd281b1b7824 */ /* 0x000fe200078e0209 */
[----:B------:R-:W-:Y:S02]  /*0190*/  ISETP.GT.AND P1, PT, R0, RZ, PT ;  /* 0x000000ff0000720c */ /* 0x000fe40003f24270 */
[C---:B------:R-:W-:Y:S01]  /*01a0*/  ISETP.GT.AND P0, PT, R5.reuse, RZ, PT ;  /* 0x000000ff0500720c */ /* 0x040fe20003f04270 */
[----:B------:R-:W-:Y:S01]  /*01b0*/  IMAD R3, R2, 0x2d80, R27 ;  /* 0x00002d8002037824 */ /* 0x000fe200078e021b */
[----:B------:R-:W-:Y:S02]  /*01c0*/  ISETP.GT.AND P2, PT, R5, RZ, P1 ;  /* 0x000000ff0500720c */ /* 0x000fe40000f44270 */
[C---:B------:R-:W-:Y:S01]  /*01d0*/  ISETP.GT.AND P0, PT, R0.reuse, -0x1, P0 ;  /* 0xffffffff0000780c */ /* 0x040fe20000704270 */
[----:B------:R-:W-:Y:S01]  /*01e0*/  IMAD R3, R0, 0x5b0, R3 ;  /* 0x000005b000037824 */ /* 0x000fe200078e0203 */
[----:B------:R-:W-:-:S02]  /*01f0*/  ISETP.LT.AND P2, PT, R9, 0xb600, P2 ;  /* 0x0000b6000900780c */ /* 0x000fc40001741270 */
[----:B------:R-:W-:Y:S01]  /*0200*/  ISETP.LT.AND P0, PT, R9, 0xb600, P0 ;  /* 0x0000b6000900780c */ /* 0x000fe20000701270 */
[C---:B------:R-:W-:Y:S02]  /*0210*/  VIADD R19, R3.reuse, 0xffffe668 ;  /* 0xffffe66803137836 */ /* 0x040fe40000000000 */
[----:B------:R-:W-:Y:S02]  /*0220*/  VIADD R21, R3, 0xffffe940 ;  /* 0xffffe94003157836 */ /* 0x000fe40000000000 */
[----:B--2---:R-:W-:-:S04]  /*0230*/  IMAD.WIDE R18, R19, 0x4, R6 ;  /* 0x0000000413127825 */ /* 0x004fc800078e0206 */
[--C-:B------:R-:W-:Y:S02]  /*0240*/  IMAD.WIDE R20, R21, 0x4, R6.reuse ;  /* 0x0000000415147825 */ /* 0x100fe400078e0206 */
[----:B------:R1:W2:Y:S01]  /*0250*/  @P2 LDG.E.64 R10, desc[UR4][R18.64] ;  /* 0x00000004120a2981 */ /* 0x0002a2000c1e1b00 */
[----:B------:R-:W-:Y:S01]  /*0260*/  ISETP.GT.AND P5, PT, R5, -0x1, P1 ;  /* 0xffffffff0500780c */ /* 0x000fe20000fa4270 */
[----:B------:R-:W-:Y:S02]  /*0270*/  VIADD R23, R3, 0xffffec18 ;  /* 0xffffec1803177836 */ /* 0x000fe40000000000 */
[----:B------:R-:W3:Y:S01]  /*0280*/  @P0 LDG.E.64 R12, desc[UR4][R20.64] ;  /* 0x00000004140c0981 */ /* 0x000ee2000c1e1b00 */
[----:B------:R-:W-:Y:S01]  /*0290*/  ISETP.LT.AND P5, PT, R9, 0xb600, P5 ;  /* 0x0000b6000900780c */ /* 0x000fe20002fa1270 */
[----:B------:R-:W-:-:S04]  /*02a0*/  IMAD.WIDE R22, R23, 0x4, R6 ;  /* 0x0000000417167825 */ /* 0x000fc800078e0206 */
[----:B------:R-:W-:Y:S01]  /*02b0*/  VIADD R25, R3, 0xfffffd28 ;  /* 0xfffffd2803197836 */ /* 0x000fe20000000000 */
[----:B------:R4:W5:Y:S03]  /*02c0*/  @P0 LDG.E.64 R14, desc[UR4][R22.64] ;  /* 0x00000004160e0981 */ /* 0x000966000c1e1b00 */
[----:B-1----:R-:W-:Y:S01]  /*02d0*/  IMAD.WIDE R18, R25, 0x4, R6 ;  /* 0x0000000419127825 */ /* 0x002fe200078e0206 */
[----:B------:R-:W-:Y:S01]  /*02e0*/  LOP3.LUT R0, R5, R0, RZ, 0xfc, !PT ;  /* 0x0000000005007212 */ /* 0x000fe200078efcff */
[----:B------:R-:W1:Y:S03]  /*02f0*/  LDC.64 R24, c[0x0][0x230] ;  /* 0x00008c00ff187b82 */ /* 0x000e660000000a00 */
[----:B------:R-:W5:Y:S05]  /*0300*/  @P5 LDG.E.64 R16, desc[UR4][R18.64] ;  /* 0x0000000412105981 */ /* 0x000f6a000c1e1b00 */
[----:B----4-:R-:W4:Y:S01]  /*0310*/  LDC.64 R22, c[0x0][0x220] ;  /* 0x00008800ff167b82 */ /* 0x010f220000000a00 */
[----:B--2---:R-:W-:-:S02]  /*0320*/  SEL R21, R10, 0xff800000, P2 ;  /* 0xff8000000a157807 */ /* 0x004fc40001000000 */
[----:B---3--:R-:W-:Y:S02]  /*0330*/  SEL R12, R12, 0xff800000, P0 ;  /* 0xff8000000c0c7807 */ /* 0x008fe40000000000 */
[----:B------:R-:W-:Y:S02]  /*0340*/  SEL R4, R11, 0xff800000, P2 ;  /* 0xff8000000b047807 */ /* 0x000fe40001000000 */
[----:B------:R-:W-:Y:S02]  /*0350*/  FSETP.GT.AND P4, PT, R12, R21, PT ;  /* 0x000000150c00720b */ /* 0x000fe40003f84000 */
[----:B------:R-:W-:-:S04]  /*0360*/  SEL R13, R13, 0xff800000, P0 ;  /* 0xff8000000d0d7807 */ /* 0x000fc80000000000 */
[----:B------:R-:W-:Y:S02]  /*0370*/  FSETP.GT.AND P6, PT, R13, R4, PT ;  /* 0x000000040d00720b */ /* 0x000fe40003fc4000 */
[----:B------:R-:W-:Y:S02]  /*0380*/  FSETP.NAN.AND P1, PT, R12, R12, PT ;  /* 0x0000000c0c00720b */ /* 0x000fe40003f28000 */
[----:B-----5:R-:W-:Y:S02]  /*0390*/  SEL R2, R15, 0xff800000, P0 ;  /* 0xff8000000f027807 */ /* 0x020fe40000000000 */
[----:B------:R-:W-:Y:S02]  /*03a0*/  SEL R11, R14, 0xff800000, P0 ;  /* 0xff8000000e0b7807 */ /* 0x000fe40000000000 */
[----:B------:R-:W-:Y:S02]  /*03b0*/  @!P4 SEL R12, R12, R21, P1 ;  /* 0x000000150c0cc207 */ /* 0x000fe40000800000 */
[----:B------:R-:W-:-:S02]  /*03c0*/  FSETP.NAN.AND P1, PT, R2, R2, PT ;  /* 0x000000020200720b */ /* 0x000fc40003f28000 */
[----:B------:R-:W-:Y:S02]  /*03d0*/  FSETP.NAN.AND P0, PT, R13, R13, PT ;  /* 0x0000000d0d00720b */ /* 0x000fe40003f08000 */
[----:B------:R-:W-:Y:S02]  /*03e0*/  FSETP.NAN.AND P2, PT, R11, R11, PT ;  /* 0x0000000b0b00720b */ /* 0x000fe40003f48000 */
[----:B------:R-:W-:Y:S02]  /*03f0*/  SEL R17, R17, 0xff800000, P5 ;  /* 0xff80000011117807 */ /* 0x000fe40002800000 */
[----:B------:R-:W-:Y:S02]  /*0400*/  @!P6 SEL R13, R13, R4, P0 ;  /* 0x000000040d0de207 */ /* 0x000fe40000000000 */
[----:B------:R-:W-:Y:S02]  /*0410*/  P2R R14, PR, RZ, 0x40 ;  /* 0x00000040ff0e7803 */ /* 0x000fe40000000000 */
[----:B------:R-:W-:-:S02]  /*0420*/  FSETP.NAN.AND P0, PT, R17, R17, PT ;  /* 0x000000111100720b */ /* 0x000fc40003f08000 */
[----:B------:R-:W-:Y:S02]  /*0430*/  FSETP.GEU.AND P6, PT, R13, R2, PT ;  /* 0x000000020d00720b */ /* 0x000fe40003fce000 */
[----:B------:R-:W-:Y:S02]  /*0440*/  FSETP.GEU.AND P3, PT, R12, R11, PT ;  /* 0x0000000b0c00720b */ /* 0x000fe40003f6e000 */
[----:B------:R-:W-:Y:S02]  /*0450*/  @!P1 SEL R2, R2, R13, !P6 ;  /* 0x0000000d02029207 */ /* 0x000fe40007000000 */
[----:B------:R-:W-:Y:S02]  /*0460*/  @!P2 SEL R11, R11, R12, !P3 ;  /* 0x0000000c0b0ba207 */ /* 0x000fe40005800000 */
[----:B------:R-:W-:Y:S02]  /*0470*/  FSETP.GEU.AND P2, PT, R2, R17, PT ;  /* 0x000000110200720b */ /* 0x000fe40003f4e000 */
[----:B------:R-:W-:-:S02]  /*0480*/  SEL R16, R16, 0xff800000, P5 ;  /* 0xff80000010107807 */ /* 0x000fc40002800000 */
[----:B------:R-:W-:Y:S02]  /*0490*/  @!P0 SEL R17, R17, R2, !P2 ;  /* 0x0000000211118207 */ /* 0x000fe40005000000 */
[-C--:B------:R-:W-:Y:S02]  /*04a0*/  FSETP.NAN.AND P0, PT, R16, R16.reuse, PT ;  /* 0x000000101000720b */ /* 0x080fe40003f08000 */
[----:B------:R-:W-:Y:S02]  /*04b0*/  FSETP.GEU.AND P1, PT, R11, R16, PT ;  /* 0x000000100b00720b */ /* 0x000fe40003f2e000 */
[----:B------:R-:W-:-:S09]  /*04c0*/  P2R R8, PR, RZ, 0x4 ;  /* 0x00000004ff087803 */ /* 0x000fd20000000000 */
[----:B------:R-:W-:Y:S02]  /*04d0*/  @!P0 SEL R16, R16, R11, !P1 ;  /* 0x0000000b10108207 */ /* 0x000fe40004800000 */
[----:B------:R-:W-:-:S04]  /*04e0*/  ISETP.GE.AND P0, PT, R9, 0xb600, PT ;  /* 0x0000b6000900780c */ /* 0x000fc80003f06270 */
[----:B------:R-:W-:Y:S02]  /*04f0*/  ISETP.GT.AND P2, PT, R0, -0x1, !P0 ;  /* 0xffffffff0000780c */ /* 0x000fe40004744270 */
[----:B------:R-:W-:Y:S01]  /*0500*/  CS2R R4, SRZ ;  /* 0x0000000000047805 */ /* 0x000fe2000001ff00 */
[----:B------:R-:W-:-:S10]  /*0510*/  IMAD.WIDE R10, R3, 0x4, R6 ;  /* 0x00000004030a7825 */ /* 0x000fd400078e0206 */
[----:B------:R-:W2:Y:S01]  /*0520*/  @P2 LDG.E.64 R4, desc[UR4][R10.64] ;  /* 0x000000040a042981 */ /* 0x000ea2000c1e1b00 */
[----:B------:R-:W-:Y:S02]  /*0530*/  P2R R2, PR, RZ, 0x2 ;  /* 0x00000002ff027803 */ /* 0x000fe40000000000 */
[----:B------:R-:W-:Y:S02]  /*0540*/  P2R R12, PR, RZ, 0x40 ;  /* 0x00000040ff0c7803 */ /* 0x000fe40000000000 */
[----:B------:R-:W-:Y:S02]  /*0550*/  P2R R0, PR, RZ, 0x1 ;  /* 0x00000001ff007803 */ /* 0x000fe40000000000 */
[----:B--2---:R-:W-:-:S04]  /*0560*/  SEL R13, R4, 0xff800000, P2 ;  /* 0xff800000040d7807 */ /* 0x004fc80001000000 */
[-C--:B------:R-:W-:Y:S02]  /*0570*/  FSETP.NAN.AND P1, PT, R13, R13.reuse, PT ;  /* 0x0000000d0d00720b */ /* 0x080fe40003f28000 */
[----:B------:R-:W-:Y:S02]  /*0580*/  FSETP.GEU.AND P6, PT, R16, R13, PT ;  /* 0x0000000d1000720b */ /* 0x000fe40003fce000 */
[----:B------:R-:W-:-:S09]  /*0590*/  SEL R18, R5, 0xff800000, P2 ;  /* 0xff80000005127807 */ /* 0x000fd20001000000 */
[----:B------:R-:W-:Y:S02]  /*05a0*/  @!P1 SEL R13, R13, R16, !P6 ;  /* 0x000000100d0d9207 */ /* 0x000fe40007000000 */
[-C--:B------:R-:W-:Y:S02]  /*05b0*/  FSETP.NAN.AND P1, PT, R18, R18.reuse, PT ;  /* 0x000000121200720b */ /* 0x080fe40003f28000 */
[----:B------:R-:W-:Y:S02]  /*05c0*/  FSETP.GEU.AND P0, PT, R17, R18, PT ;  /* 0x000000121100720b */ /* 0x000fe40003f0e000 */
[----:B------:R-:W-:-:S09]  /*05d0*/  CS2R R4, SRZ ;  /* 0x0000000000047805 */ /* 0x000fd2000001ff00 */
[----:B------:R-:W-:Y:S01]  /*05e0*/  @!P1 SEL R18, R18, R17, !P0 ;  /* 0x0000001112129207 */ /* 0x000fe20004000000 */
[----:B------:R-:W-:-:S04]  /*05f0*/  VIADD R17, R3, 0x2d8 ;  /* 0x000002d803117836 */ /* 0x000fc80000000000 */
[----:B------:R-:W-:-:S05]  /*0600*/  IMAD.WIDE R10, R17, 0x4, R6 ;  /* 0x00000004110a7825 */ /* 0x000fca00078e0206 */
[----:B------:R-:W2:Y:S01]  /*0610*/  @P2 LDG.E.64 R4, desc[UR4][R10.64] ;  /* 0x000000040a042981 */ /* 0x000ea2000c1e1b00 */
[----:B------:R-:W-:Y:S02]  /*0620*/  P2R R16, PR, RZ, 0x1 ;  /* 0x00000001ff107803 */ /* 0x000fe40000000000 */
[----:B------:R-:W-:Y:S02]  /*0630*/  P2R R15, PR, RZ, 0x40 ;  /* 0x00000040ff0f7803 */ /* 0x000fe40000000000 */
[----:B--2---:R-:W-:-:S04]  /*0640*/  SEL R19, R5, 0xff800000, P2 ;  /* 0xff80000005137807 */ /* 0x004fc80001000000 */
[-C--:B------:R-:W-:Y:S02]  /*0650*/  FSETP.NAN.AND P1, PT, R19, R19.reuse, PT ;  /* 0x000000131300720b */ /* 0x080fe40003f28000 */
[----:B------:R-:W-:-:S04]  /*0660*/  FSETP.GEU.AND P0, PT, R18, R19, PT ;  /* 0x000000131200720b */ /* 0x000fc80003f0e000 */
[----:B------:R-:W-:-:S07]  /*0670*/  P2R R17, PR, RZ, 0x1 ;  /* 0x00000001ff117803 */ /* 0x000fce0000000000 */
[----:B------:R-:W-:Y:S02]  /*0680*/  @!P1 SEL R19, R19, R18, !P0 ;  /* 0x0000001213139207 */ /* 0x000fe40004000000 */
[----:B------:R-:W-:-:S04]  /*0690*/  ISETP.NE.AND P0, PT, R2, RZ, PT ;  /* 0x000000ff0200720c */ /* 0x000fc80003f05270 */
[----:B------:R-:W-:Y:S02]  /*06a0*/  P2R R18, PR, RZ, 0x1 ;  /* 0x00000001ff127803 */ /* 0x000fe40000000000 */
[----:B------:R-:W-:Y:S02]  /*06b0*/  ISETP.NE.AND P0, PT, R12, RZ, PT ;  /* 0x000000ff0c00720c */ /* 0x000fe40003f05270 */
[----:B------:R-:W-:-:S04]  /*06c0*/  SEL R12, R4, 0xff800000, P2 ;  /* 0xff800000040c7807 */ /* 0x000fc80001000000 */
[-C--:B------:R-:W-:Y:S02]  /*06d0*/  FSETP.NAN.AND P6, PT, R12, R12.reuse, PT ;  /* 0x0000000c0c00720b */ /* 0x080fe40003fc8000 */
[----:B------:R-:W-:Y:S02]  /*06e0*/  FSETP.GEU.AND P1, PT, R13, R12, PT ;  /* 0x0000000c0d00720b */ /* 0x000fe40003f2e000 */
[----:B------:R-:W-:-:S09]  /*06f0*/  CS2R R4, SRZ ;  /* 0x0000000000047805 */ /* 0x000fd2000001ff00 */
[----:B------:R-:W-:Y:S01]  /*0700*/  @!P6 SEL R12, R12, R13, !P1 ;  /* 0x0000000d0c0ce207 */ /* 0x000fe20004800000 */
[----:B------:R-:W-:-:S04]  /*0710*/  VIADD R13, R3, 0x13e8 ;  /* 0x000013e8030d7836 */ /* 0x000fc80000000000 */
[----:B------:R-:W-:-:S05]  /*0720*/  IMAD.WIDE R10, R13, 0x4, R6 ;  /* 0x000000040d0a7825 */ /* 0x000fca00078e0206 */
[----:B------:R2:W3:Y:S01]  /*0730*/  @P5 LDG.E.64 R4, desc[UR4][R10.64] ;  /* 0x000000040a045981 */ /* 0x0004e2000c1e1b00 */
[----:B------:R-:W-:Y:S01]  /*0740*/  VIADD R13, R3, 0x16c0 ;  /* 0x000016c0030d7836 */ /* 0x000fe20000000000 */
[----:B--2---:R-:W-:Y:S02]  /*0750*/  CS2R R10, SRZ ;  /* 0x00000000000a7805 */ /* 0x004fe4000001ff00 */
[----:B---3--:R-:W-:-:S04]  /*0760*/  SEL R2, R4, 0xff800000, P5 ;  /* 0xff80000004027807 */ /* 0x008fc80002800000 */
[-C--:B------:R-:W-:Y:S02]  /*0770*/  FSETP.NAN.AND P6, PT, R2, R2.reuse, PT ;  /* 0x000000020200720b */ /* 0x080fe40003fc8000 */
[----:B------:R-:W-:Y:S02]  /*0780*/  SEL R5, R5, 0xff800000, P5 ;  /* 0xff80000005057807 */ /* 0x000fe40002800000 */
[----:B------:R-:W-:-:S09]  /*0790*/  FSETP.GEU.AND P5, PT, R12, R2, PT ;  /* 0x000000020c00720b */ /* 0x000fd20003fae000 */
[----:B------:R-:W-:Y:S01]  /*07a0*/  @!P6 SEL R2, R2, R12, !P5 ;  /* 0x0000000c0202e207 */ /* 0x000fe20006800000 */
[----:B------:R-:W-:-:S05]  /*07b0*/  IMAD.WIDE R12, R13, 0x4, R6 ;  /* 0x000000040d0c7825 */ /* 0x000fca00078e0206 */
[----:B------:R2:W3:Y:S01]  /*07c0*/  @P2 LDG.E.64 R10, desc[UR4][R12.64] ;  /* 0x000000040c0a2981 */ /* 0x0004e2000c1e1b00 */
[----:B------:R-:W-:Y:S02]  /*07d0*/  SEL R4, RZ, 0x1, !P4 ;  /* 0x00000001ff047807 */ /* 0x000fe40006000000 */
[-C--:B------:R-:W-:Y:S02]  /*07e0*/  FSETP.NAN.AND P4, PT, R5, R5.reuse, PT ;  /* 0x000000050500720b */ /* 0x080fe40003f88000 */
[----:B------:R-:W-:Y:S01]  /*07f0*/  FSETP.GEU.AND P6, PT, R19, R5, PT ;  /* 0x000000051300720b */ /* 0x000fe20003fce000 */
[----:B-1----:R-:W-:Y:S01]  /*0800*/  IMAD.WIDE R24, R27, 0x4, R24 ;  /* 0x000000041b187825 */ /* 0x002fe200078e0218 */
[----:B--2---:R-:W1:Y:S09]  /*0810*/  LDC.64 R12, c[0x0][0x238] ;  /* 0x00008e00ff0c7b82 */ /* 0x004e720000000a00 */
[----:B------:R-:W-:-:S02]  /*0820*/  @!P4 SEL R5, R5, R19, !P6 ;  /* 0x000000130505c207 */ /* 0x000fc40007000000 */
[----:B------:R-:W-:Y:S02]  /*0830*/  SEL R19, R4, 0x2, P3 ;  /* 0x0000000204137807 */ /* 0x000fe40001800000 */
[----:B------:R-:W-:-:S04]  /*0840*/  ISETP.NE.AND P4, PT, R14, RZ, PT ;  /* 0x000000ff0e00720c */ /* 0x000fc80003f85270 */
[----:B------:R-:W-:Y:S02]  /*0850*/  SEL R14, RZ, 0x1, !P4 ;  /* 0x00000001ff0e7807 */ /* 0x000fe40006000000 */
[----:B---3--:R-:W-:-:S04]  /*0860*/  SEL R4, R11, 0xff800000, P2 ;  /* 0xff8000000b047807 */ /* 0x008fc80001000000 */
[-C--:B------:R-:W-:Y:S02]  /*0870*/  FSETP.NAN.AND P3, PT, R4, R4.reuse, PT ;  /* 0x000000040400720b */ /* 0x080fe40003f68000 */
[----:B------:R-:W-:Y:S02]  /*0880*/  FSETP.GEU.AND P4, PT, R5, R4, PT ;  /* 0x000000040500720b */ /* 0x000fe40003f8e000 */
[----:B------:R-:W-:Y:S02]  /*0890*/  SEL R11, R14, 0x2, P0 ;  /* 0x000000020e0b7807 */ /* 0x000fe40000000000 */
[----:B------:R-:W-:-:S07]  /*08a0*/  ISETP.NE.AND P0, PT, R18, RZ, PT ;  /* 0x000000ff1200720c */ /* 0x000fce0003f05270 */
[----:B------:R-:W-:Y:S02]  /*08b0*/  @!P3 SEL R4, R4, R5, !P4 ;  /* 0x000000050404b207 */ /* 0x000fe40006000000 */
[----:B------:R-:W-:Y:S01]  /*08c0*/  ISETP.NE.AND P3, PT, R15, RZ, PT ;  /* 0x000000ff0f00720c */ /* 0x000fe20003f65270 */
[----:B------:R-:W-:Y:S01]  /*08d0*/  VIADD R15, R3, 0x1998 ;  /* 0x00001998030f7836 */ /* 0x000fe20000000000 */
[----:B------:R-:W-:Y:S02]  /*08e0*/  SEL R20, R19, 0x3, P0 ;  /* 0x0000000313147807 */ /* 0x000fe40000000000 */
[----:B------:R-:W-:Y:S01]  /*08f0*/  CS2R R18, SRZ ;  /* 0x0000000000127805 */ /* 0x000fe2000001ff00 */
[----:B------:R-:W-:-:S05]  /*0900*/  IMAD.WIDE R14, R15, 0x4, R6 ;  /* 0x000000040f0e7825 */ /* 0x000fca00078e0206 */
[----:B------:R2:W3:Y:S01]  /*0910*/  @P2 LDG.E.64 R18, desc[UR4][R14.64] ;  /* 0x000000040e122981 */ /* 0x0004e2000c1e1b00 */
[----:B------:R-:W-:Y:S02]  /*0920*/  ISETP.NE.AND P0, PT, R0, RZ, PT ;  /* 0x000000ff0000720c */ /* 0x000fe40003f05270 */
[----:B------:R-:W-:Y:S01]  /*0930*/  SEL R7, R10, 0xff800000, P2 ;  /* 0xff8000000a077807 */ /* 0x000fe20001000000 */
[----:B--2---:R-:W2:Y:S01]  /*0940*/  LDC.64 R14, c[0x0][0x240] ;  /* 0x00009000ff0e7b82 */ /* 0x004ea20000000a00 */
[----:B------:R-:W-:Y:S02]  /*0950*/  SEL R6, R20, 0x4, P3 ;  /* 0x0000000414067807 */ /* 0x000fe40001800000 */
[----:B------:R-:W-:Y:S02]  /*0960*/  CS2R R20, SRZ ;  /* 0x0000000000147805 */ /* 0x000fe4000001ff00 */
[----:B------:R-:W-:Y:S01]  /*0970*/  ISETP.NE.AND P3, PT, R17, RZ, PT ;  /* 0x000000ff1100720c */ /* 0x000fe20003f65270 */
[----:B----4-:R-:W-:-:S04]  /*0980*/  IMAD.WIDE R22, R9, 0x4, R22 ;  /* 0x0000000409167825 */ /* 0x010fc800078e0216 */
[C---:B-1----:R-:W-:Y:S01]  /*0990*/  IMAD.WIDE R12, R27.reuse, 0x4, R12 ;  /* 0x000000041b0c7825 */ /* 0x042fe200078e020c */
[----:B------:R-:W4:Y:S03]  /*09a0*/  @!P0 LDG.E.64 R20, desc[UR4][R22.64] ;  /* 0x0000000416148981 */ /* 0x000f26000c1e1b00 */
[----:B--2---:R-:W-:Y:S01]  /*09b0*/  IMAD.WIDE R14, R27, 0x4, R14 ;  /* 0x000000041b0e7825 */ /* 0x004fe200078e020e */
[----:B---3--:R-:W-:Y:S02]  /*09c0*/  SEL R0, R18, 0xff800000, P2 ;  /* 0xff80000012007807 */ /* 0x008fe40001000000 */
[----:B------:R-:W-:Y:S02]  /*09d0*/  SEL R5, R19, 0xff800000, P2 ;  /* 0xff80000013057807 */ /* 0x000fe40001000000 */
[----:B------:R-:W-:Y:S01]  /*09e0*/  ISETP.NE.AND P2, PT, R8, RZ, PT ;  /* 0x000000ff0800720c */ /* 0x000fe20003f45270 */
[----:B------:R-:W1:Y:S03]  /*09f0*/  LDC.64 R18, c[0x0][0x228] ;  /* 0x00008a00ff127b82 */ /* 0x000e660000000a00 */
[----:B------:R-:W-:-:S02]  /*0a00*/  SEL R3, R11, 0x3, P2 ;  /* 0x000000030b037807 */ /* 0x000fc40001000000 */
[----:B------:R-:W-:-:S06]  /*0a10*/  CS2R R10, SRZ ;  /* 0x00000000000a7805 */ /* 0x000fcc000001ff00 */
[----:B------:R2:W3:Y:S01]  /*0a20*/  @!P0 LDG.E.EL.64 R10, desc[UR4][R24.64] ;  /* 0x00000004180a8981 */ /* 0x0004e2000c2e1b00 */
[----:B------:R-:W-:Y:S02]  /*0a30*/  ISETP.NE.AND P2, PT, R16, RZ, PT ;  /* 0x000000ff1000720c */ /* 0x000fe40003f45270 */
[----:B------:R-:W-:Y:S01]  /*0a40*/  CS2R R16, SRZ ;  /* 0x0000000000107805 */ /* 0x000fe2000001ff00 */
[----:B-1----:R-:W-:Y:S01]  /*0a50*/  IMAD.WIDE R18, R27, 0x4, R18 ;  /* 0x000000041b127825 */ /* 0x002fe200078e0212 */
[----:B--2---:R-:W-:Y:S02]  /*0a60*/  CS2R R24, SRZ ;  /* 0x0000000000187805 */ /* 0x004fe4000001ff00 */
[----:B------:R-:W-:Y:S02]  /*0a70*/  CS2R R26, SRZ ;  /* 0x00000000001a7805 */ /* 0x000fe4000001ff00 */
[----:B------:R1:W4:Y:S04]  /*0a80*/  @!P0 LDG.E.EL.64 R16, desc[UR4][R18.64] ;  /* 0x0000000412108981 */ /* 0x000328000c2e1b00 */
[----:B------:R2:W5:Y:S04]  /*0a90*/  @!P0 LDG.E.EL.64 R24, desc[UR4][R12.64] ;  /* 0x000000040c188981 */ /* 0x000568000c2e1b00 */
[----:B------:R3:W5:Y:S01]  /*0aa0*/  @!P0 LDG.E.EL.64 R26, desc[UR4][R14.64] ;  /* 0x000000040e1a8981 */ /* 0x000762000c2e1b00 */
[----:B-1----:R-:W-:-:S02]  /*0ab0*/  SEL R18, R3, 0x4, P2 ;  /* 0x0000000403127807 */ /* 0x002fc40001000000 */
[----:B------:R-:W-:Y:S01]  /*0ac0*/  SEL R6, R6, 0x5, P1 ;  /* 0x0000000506067807 */ /* 0x000fe20000800000 */
[----:B--2---:R-:W-:Y:S01]  /*0ad0*/  IMAD.MOV.U32 R12, RZ, RZ, 0x3e800000 ;  /* 0x3e800000ff0c7424 */ /* 0x004fe200078e00ff */
[----:B------:R-:W-:Y:S02]  /*0ae0*/  SEL R18, R18, 0x5, P3 ;  /* 0x0000000512127807 */ /* 0x000fe40001800000 */
[----:B------:R-:W-:Y:S02]  /*0af0*/  FSETP.NAN.AND P3, PT, R0, R0, PT ;  /* 0x000000000000720b */ /* 0x000fe40003f68000 */
[----:B------:R-:W-:-:S04]  /*0b00*/  SEL R18, R18, 0x6, P6 ;  /* 0x0000000612127807 */ /* 0x000fc80003000000 */
[----:B------:R-:W-:Y:S01]  /*0b10*/  SEL R18, R18, 0x7, P4 ;  /* 0x0000000712127807 */ /* 0x000fe20002000000 */
[----:B---3--:R-:W-:-:S04]  /*0b20*/  FADD R10, R10, 9.9999997473787516356e-06 ;  /* 0x3727c5ac0a0a7421 */ /* 0x008fc80000000000 */
[----:B------:R-:W1:Y:S01]  /*0b30*/  MUFU.SQRT R8, R10 ;  /* 0x0000000a00087308 */ /* 0x000e620000002000 */
[----:B------:R-:W-:-:S07]  /*0b40*/  FADD R11, R11, 9.9999997473787516356e-06 ;  /* 0x3727c5ac0b0b7421 */ /* 0x000fce0000000000 */
[----:B------:R2:W3:Y:S01]  /*0b50*/  MUFU.SQRT R3, R11 ;  /* 0x0000000b00037308 */ /* 0x0004e20000002000 */
[C---:B-1----:R-:W-:Y:S02]  /*0b60*/  FSETP.GT.AND P2, PT, R8.reuse, 8.50705917302346158658e+37, PT ;  /* 0x7e8000000800780b */ /* 0x042fe40003f44000 */
[----:B------:R-:W-:Y:S01]  /*0b70*/  FSETP.GEU.AND P1, PT, R8, 1.175494350822287508e-38, PT ;  /* 0x008000000800780b */ /* 0x000fe20003f2e000 */
[----:B--2---:R-:W1:Y:S01]  /*0b80*/  LDC.64 R10, c[0x0][0x210] ;  /* 0x00008400ff0a7b82 */ /* 0x004e620000000a00 */
[----:B------:R-:W-:-:S09]  /*0b90*/  FSEL R13, R12, 1, P2 ;  /* 0x3f8000000c0d7808 */ /* 0x000fd20001000000 */
[----:B------:R-:W-:Y:S01]  /*0ba0*/  @P2 FMUL R8, R8, 0.25 ;  /* 0x3e80000008082820 */ /* 0x000fe20000400000 */
[----:B---3--:R-:W-:Y:S01]  /*0bb0*/  FSETP.GT.AND P2, PT, R3, 8.50705917302346158658e+37, PT ;  /* 0x7e8000000300780b */ /* 0x008fe20003f44000 */
[----:B------:R-:W-:Y:S02]  /*0bc0*/  @!P1 FMUL R13, R13, 16777216 ;  /* 0x4b8000000d0d9820 */ /* 0x000fe40000400000 */
[----:B------:R-:W-:Y:S01]  /*0bd0*/  @!P1 FMUL R8, R8, 16777216 ;  /* 0x4b80000008089820 */ /* 0x000fe20000400000 */
[----:B------:R-:W-:-:S09]  /*0be0*/  FSETP.GEU.AND P1, PT, R3, 1.175494350822287508e-38, PT ;  /* 0x008000000300780b */ /* 0x000fd20003f2e000 */
[----:B------:R-:W-:-:S04]  /*0bf0*/  @P2 FMUL R3, R3, 0.25 ;  /* 0x3e80000003032820 */ /* 0x000fc80000400000 */
[----:B------:R-:W-:Y:S01]  /*0c00*/  @!P1 FMUL R3, R3, 16777216 ;  /* 0x4b80000003039820 */ /* 0x000fe20000400000 */
[----:B0-----:R-:W-:Y:S02]  /*0c10*/  FSEL R14, R12, 1, P2 ;  /* 0x3f8000000c0e7808 */ /* 0x001fe40001000000 */
[----:B------:R-:W-:-:S03]  /*0c20*/  FSETP.NAN.AND P2, PT, R7, R7, PT ;  /* 0x000000070700720b */ /* 0x000fc60003f48000 */
[----:B------:R-:W0:Y:S01]  /*0c30*/  MUFU.RCP R3, R3 ;  /* 0x0000000300037308 */ /* 0x000e220000001000 */
[----:B------:R-:W-:Y:S01]  /*0c40*/  SEL R12, R6, 0x6, P5 ;  /* 0x00000006060c7807 */ /* 0x000fe20002800000 */
[----:B------:R-:W-:Y:S01]  /*0c50*/  @!P1 FMUL R14, R14, 16777216 ;  /* 0x4b8000000e0e9820 */ /* 0x000fe20000400000 */
[----:B------:R-:W-:-:S05]  /*0c60*/  FSETP.GEU.AND P5, PT, R2, R7, PT ;  /* 0x000000070200720b */ /* 0x000fca0003fae000 */
[----:B------:R-:W2:Y:S01]  /*0c70*/  MUFU.RCP R8, R8 ;  /* 0x0000000800087308 */ /* 0x000ea20000001000 */
[-C--:B------:R-:W-:Y:S02]  /*0c80*/  FSETP.NAN.AND P1, PT, R5, R5.reuse, PT ;  /* 0x000000050500720b */ /* 0x080fe40003f28000 */
[----:B------:R-:W-:Y:S02]  /*0c90*/  @!P2 SEL R7, R7, R2, !P5 ;  /* 0x000000020707a207 */ /* 0x000fe40006800000 */
[----:B------:R-:W-:Y:S01]  /*0ca0*/  SEL R12, R12, 0x7, P5 ;  /* 0x000000070c0c7807 */ /* 0x000fe20002800000 */
[----:B0-----:R-:W-:Y:S01]  /*0cb0*/  FMUL R6, R3, R14 ;  /* 0x0000000e03067220 */ /* 0x001fe20000400000 */
[----:B------:R-:W-:Y:S01]  /*0cc0*/  FSETP.GEU.AND P6, PT, R7, R0, PT ;  /* 0x000000000700720b */ /* 0x000fe20003fce000 */
[----:B------:R-:W0:Y:S01]  /*0cd0*/  LDC.64 R2, c[0x0][0x250] ;  /* 0x00009400ff027b82 */ /* 0x000e220000000a00 */
[----:B------:R-:W-:Y:S01]  /*0ce0*/  FSETP.GEU.AND P2, PT, R4, R5, PT ;  /* 0x000000050400720b */ /* 0x000fe20003f4e000 */
[----:B----4-:R-:W-:Y:S01]  /*0cf0*/  FADD R16, -R16, R20 ;  /* 0x0000001410107221 */ /* 0x010fe20000000100 */
[----:B------:R-:W-:Y:S01]  /*0d00*/  FADD R17, -R17, R21 ;  /* 0x0000001511117221 */ /* 0x000fe20000000100 */
[----:B------:R-:W-:Y:S01]  /*0d10*/  SEL R12, R12, 0x8, P6 ;  /* 0x000000080c0c7807 */ /* 0x000fe20003000000 */
[----:B--2---:R-:W-:Y:S01]  /*0d20*/  FMUL R13, R8, R13 ;  /* 0x0000000d080d7220 */ /* 0x004fe20000400000 */
[----:B------:R-:W-:Y:S01]  /*0d30*/  @!P1 FSEL R5, R5, R4, !P2 ;  /* 0x0000000405059208 */ /* 0x000fe20005000000 */
[----:B------:R-:W-:Y:S01]  /*0d40*/  FMUL R4, R17, R6 ;  /* 0x0000000611047220 */ /* 0x000fe20000400000 */
[----:B------:R-:W-:Y:S01]  /*0d50*/  @!P3 FSEL R0, R0, R7, !P6 ;  /* 0x000000070000b208 */ /* 0x000fe20007000000 */
[----:B------:R-:W-:Y:S01]  /*0d60*/  FMUL R13, R16, R13 ;  /* 0x0000000d100d7220 */ /* 0x000fe20000400000 */
[----:B------:R-:W-:-:S02]  /*0d70*/  SEL R18, R18, 0x8, P2 ;  /* 0x0000000812127807 */ /* 0x000fc40001000000 */
[----:B------:R-:W-:Y:S01]  /*0d80*/  LOP3.LUT R7, R12, 0xff, RZ, 0xc0, !PT ;  /* 0x000000ff0c077812 */ /* 0x000fe200078ec0ff */
[----:B-----5:R-:W-:Y:S01]  /*0d90*/  FFMA R13, R13, R24, R26 ;  /* 0x000000180d0d7223 */ /* 0x020fe2000000001a */
[----:B------:R-:W-:Y:S01]  /*0da0*/  IADD3 R6, P1, R9, UR6, RZ ;  /* 0x0000000609067c10 */ /* 0x000fe2000ff3e0ff */
[----:B------:R-:W-:Y:S02]  /*0db0*/  FFMA R4, R4, R25, R27 ;  /* 0x0000001904047223 */ /* 0x000fe4000000001b */
[----:B------:R-:W-:Y:S01]  /*0dc0*/  IMAD R17, R18, 0x100, R7 ;  /* 0x0000010012117824 */ /* 0x000fe200078e0207 */
[C---:B------:R-:W-:Y:S01]  /*0dd0*/  LEA.HI.X.SX32 R7, R9.reuse, UR7, 0x1, P1 ;  /* 0x0000000709077c11 */ /* 0x040fe200088f0eff */
[----:B-1----:R-:W-:-:S04]  /*0de0*/  IMAD.WIDE R10, R9, 0x4, R10 ;  /* 0x00000004090a7825 */ /* 0x002fc800078e020a */
[C---:B------:R-:W-:Y:S01]  /*0df0*/  FADD R14, R0.reuse, R13 ;  /* 0x0000000d000e7221 */ /* 0x040fe20000000000 */
[C---:B------:R-:W-:Y:S01]  /*0e00*/  FADD R15, R5.reuse, R4 ;  /* 0x00000004050f7221 */ /* 0x040fe20000000000 */
[----:B------:R-:W-:Y:S01]  /*0e10*/  FSETP.GEU.AND P1, PT, R0, -R13, PT ;  /* 0x8000000d0000720b */ /* 0x000fe20003f2e000 */
[----:B------:R1:W-:Y:S01]  /*0e20*/  @!P0 STG.E.U16 desc[UR4][R6.64], R17 ;  /* 0x0000001106008986 */ /* 0x0003e2000c101504 */
[----:B------:R-:W-:-:S03]  /*0e30*/  FSETP.GEU.AND P2, PT, R5, -R4, PT ;  /* 0x800000040500720b */ /* 0x000fc60003f4e000 */
[----:B------:R1:W-:Y:S01]  /*0e40*/  @!P0 STG.E.64 desc[UR4][R10.64], R14 ;  /* 0x0000000e0a008986 */ /* 0x0003e2000c101b04 */
[----:B0-----:R-:W-:Y:S01]  /*0e50*/  IMAD.WIDE R2, R9, 0x4, R2 ;  /* 0x0000000409027825 */ /* 0x001fe200078e0202 */
[----:B------:R-:W-:Y:S02]  /*0e60*/  FSEL R4, R14, RZ, P1 ;  /* 0x000000ff0e047208 */ /* 0x000fe40000800000 */
[----:B------:R-:W-:Y:S01]  /*0e70*/  FSEL R5, R15, RZ, P2 ;  /* 0x000000ff0f057208 */ /* 0x000fe20001000000 */
[----:B------:R-:W-:Y:S06]  /*0e80*/  @P0 EXIT ;  /* 0x000000000000094d */ /* 0x000fec0003800000 */
[----:B------:R-:W-:Y:S01]  /*0e90*/  STG.E.64 desc[UR4][R2.64], R4 ;  /* 0x0000000402007986 */ /* 0x000fe2000c101b04 */
[----:B------:R-:W-:Y:S05]  /*0ea0*/  EXIT ;  /* 0x000000000000794d */ /* 0x000fea0003800000 */
.L_x_0:
[----:B------:R-:W-:-:S00]  /*0eb0*/  BRA `(.L_x_0) ;  /* 0xfffffffc00fc7947 */ /* 0x000fc0000383ffff */
[----:B------:R-:W-:-:S00]  /*0ec0*/  NOP ;  /* 0x0000000000007918 */ /* 0x000fc00000000000 */
        /* <DEDUP_REMOVED lines=11> */
.L_x_1:


//--------------------- .nv.global.init           --------------------------
	.section	.nv.global.init,"aw",@progbits
.nv.global.init:
	.type		_$_str,@object
	.size		_$_str,(_$_str_$_2 - _$_str)
_$_str:
        /*0000*/ 	.byte	0x5f, 0x5f, 0x43, 0x55, 0x44, 0x41, 0x5f, 0x46, 0x54, 0x5a, 0x00
	.type		_$_str_$_2,@object
	.size		_$_str_$_2,(.L_1 - _$_str_$_2)
_$_str_$_2:
        /*000b*/ 	.byte	0x5f, 0x5f, 0x43, 0x55, 0x44, 0x41, 0x5f, 0x50, 0x52, 0x45, 0x43, 0x5f, 0x53, 0x51, 0x52, 0x54
        /*001b*/ 	.byte	0x00
.L_1:


//--------------------- .nv.constant0.triton_poi_fused__native_batch_norm_legit_no_training_add_max_pool2d_with_indices_relu_13 --------------------------
	.section	.nv.constant0.triton_poi_fused__native_batch_norm_legit_no_training_add_max_pool2d_with_indices_relu_13,"a",@progbits
	.sectionflags	@""
	.align	4
.nv.constant0.triton_poi_fused__native_batch_norm_legit_no_training_add_max_pool2d_with_indices_relu_13:
	.zero		604
